//
// Generated by NVIDIA NVVM Compiler
//
// Compiler Build ID: CL-36424714
// Cuda compilation tools, release 13.0, V13.0.88
// Based on NVVM 20.0.0
//

.version 9.0
.target sm_100
.address_size 64

	// .globl	_Z14transposeNaivePKfPfi
// _ZZ14transposeNaivePKfPfiE4tile has been demoted

.visible .entry _Z14transposeNaivePKfPfi(
	.param .u64 .ptr .align 1 _Z14transposeNaivePKfPfi_param_0,
	.param .u64 .ptr .align 1 _Z14transposeNaivePKfPfi_param_1,
	.param .u32 _Z14transposeNaivePKfPfi_param_2
)
{
	.reg .b32 	%r<21>;
	.reg .b32 	%f<3>;
	.reg .b64 	%rd<9>;
	// demoted variable
	.shared .align 4 .b8 _ZZ14transposeNaivePKfPfiE4tile[4096];
	ld.param.u64 	%rd1, [_Z14transposeNaivePKfPfi_param_0];
	ld.param.u64 	%rd2, [_Z14transposeNaivePKfPfi_param_1];
	ld.param.u32 	%r1, [_Z14transposeNaivePKfPfi_param_2];
	cvta.to.global.u64 	%rd3, %rd2;
	cvta.to.global.u64 	%rd4, %rd1;
	mov.u32 	%r2, %ctaid.x;
	shl.b32 	%r3, %r2, 5;
	mov.u32 	%r4, %tid.x;
	add.s32 	%r5, %r3, %r4;
	mov.u32 	%r6, %ctaid.y;
	shl.b32 	%r7, %r6, 5;
	mov.u32 	%r8, %tid.y;
	add.s32 	%r9, %r7, %r8;
	mad.lo.s32 	%r10, %r1, %r9, %r5;
	mul.wide.s32 	%rd5, %r10, 4;
	add.s64 	%rd6, %rd4, %rd5;
	ld.global.f32 	%f1, [%rd6];
	shl.b32 	%r11, %r4, 7;
	mov.u32 	%r12, _ZZ14transposeNaivePKfPfiE4tile;
	add.s32 	%r13, %r12, %r11;
	shl.b32 	%r14, %r8, 2;
	add.s32 	%r15, %r13, %r14;
	st.shared.f32 	[%r15], %f1;
	bar.sync 	0;
	shl.b32 	%r16, %r8, 7;
	add.s32 	%r17, %r12, %r16;
	shl.b32 	%r18, %r4, 2;
	add.s32 	%r19, %r17, %r18;
	ld.shared.f32 	%f2, [%r19];
	mad.lo.s32 	%r20, %r1, %r5, %r9;
	mul.wide.s32 	%rd7, %r20, 4;
	add.s64 	%rd8, %rd3, %rd7;
	st.global.f32 	[%rd8], %f2;
	ret;

}
	// .globl	_Z29stream_ordered_memory_examplev
.visible .entry _Z29stream_ordered_memory_examplev()
{


	ret;

}
	// .globl	_Z11tma_examplev
.visible .entry _Z11tma_examplev()
{


	ret;

}


// ===== COMPILED SASS (sm_100) =====

	.target	sm_100

	.elftype	@"ET_EXEC"


//--------------------- .note.nv.tkinfo           --------------------------
	.section	.note.nv.tkinfo,"",@"SHT_NOTE"
	.sectionflags	@"SHF_NOTE_NV_TKINFO"
	.tkinfo
        /*0018*/ 	.word	0x00000002
        /*0030*/ 	.string	""
        /*0030*/ 	.string	"ptxas"
        /*0030*/ 	.string	"Cuda compilation tools, release 13.0, V13.0.88"
        /*0030*/ 	.string	"Build cuda_13.0.r13.0/compiler.36424714_0"
        /*0030*/ 	.string	"-arch sm_100 -m 64 "



//--------------------- .note.nv.cuinfo           --------------------------
	.section	.note.nv.cuinfo,"",@"SHT_NOTE"
	.sectionflags	@"SHF_NOTE_NV_CUINFO"
        /*0018*/ 	.short	0x0002
        /*001a*/ 	.short	0x0064
        /*001c*/ 	.short	0x0082
	.zero		2


//--------------------- .nv.info                  --------------------------
	.section	.nv.info,"",@"SHT_CUDA_INFO"
	.align	4


	//----- nvinfo : EIATTR_REGCOUNT
	.align		4
        /*0000*/ 	.byte	0x04, 0x2f
        /*0002*/ 	.short	(.L_1 - .L_0)
	.align		4
.L_0:
        /*0004*/ 	.word	index@(_Z14transposeNaivePKfPfi)
        /*0008*/ 	.word	0x0000000d


	//----- nvinfo : EIATTR_FRAME_SIZE
	.align		4
.L_1:
        /*000c*/ 	.byte	0x04, 0x11
        /*000e*/ 	.short	(.L_3 - .L_2)
	.align		4
.L_2:
        /*0010*/ 	.word	index@(_Z14transposeNaivePKfPfi)
        /*0014*/ 	.word	0x00000000


	//----- nvinfo : EIATTR_REGCOUNT
	.align		4
.L_3:
        /*0018*/ 	.byte	0x04, 0x2f
        /*001a*/ 	.short	(.L_5 - .L_4)
	.align		4
.L_4:
        /*001c*/ 	.word	index@(_Z29stream_ordered_memory_examplev)
        /*0020*/ 	.word	0x00000004


	//----- nvinfo : EIATTR_FRAME_SIZE
	.align		4
.L_5:
        /*0024*/ 	.byte	0x04, 0x11
        /*0026*/ 	.short	(.L_7 - .L_6)
	.align		4
.L_6:
        /*0028*/ 	.word	index@(_Z29stream_ordered_memory_examplev)
        /*002c*/ 	.word	0x00000000


	//----- nvinfo : EIATTR_REGCOUNT
	.align		4
.L_7:
        /*0030*/ 	.byte	0x04, 0x2f
        /*0032*/ 	.short	(.L_9 - .L_8)
	.align		4
.L_8:
        /*0034*/ 	.word	index@(_Z11tma_examplev)
        /*0038*/ 	.word	0x00000004


	//----- nvinfo : EIATTR_FRAME_SIZE
	.align		4
.L_9:
        /*003c*/ 	.byte	0x04, 0x11
        /*003e*/ 	.short	(.L_11 - .L_10)
	.align		4
.L_10:
        /*0040*/ 	.word	index@(_Z11tma_examplev)
        /*0044*/ 	.word	0x00000000


	//----- nvinfo : EIATTR_MIN_STACK_SIZE
	.align		4
.L_11:
        /*0048*/ 	.byte	0x04, 0x12
        /*004a*/ 	.short	(.L_13 - .L_12)
	.align		4
.L_12:
        /*004c*/ 	.word	index@(_Z11tma_examplev)
        /*0050*/ 	.word	0x00000000


	//----- nvinfo : EIATTR_MIN_STACK_SIZE
	.align		4
.L_13:
        /*0054*/ 	.byte	0x04, 0x12
        /*0056*/ 	.short	(.L_15 - .L_14)
	.align		4
.L_14:
        /*0058*/ 	.word	index@(_Z29stream_ordered_memory_examplev)
        /*005c*/ 	.word	0x00000000


	//----- nvinfo : EIATTR_MIN_STACK_SIZE
	.align		4
.L_15:
        /*0060*/ 	.byte	0x04, 0x12
        /*0062*/ 	.short	(.L_17 - .L_16)
	.align		4
.L_16:
        /*0064*/ 	.word	index@(_Z14transposeNaivePKfPfi)
        /*0068*/ 	.word	0x00000000
.L_17:


//--------------------- .nv.compat                --------------------------
	.section	.nv.compat,"",@"SHT_CUDA_COMPAT_INFO"
	.align	4
        /*0000*/ 	.byte	0x02, 0x09, 0x00, 0x00, 0x02, 0x02, 0x01, 0x00, 0x02, 0x05, 0x05, 0x00, 0x03, 0x07, 0x01, 0x01
        /*0010*/ 	.byte	0x02, 0x03, 0x00, 0x00, 0x02, 0x06, 0x01, 0x00, 0x04, 0x0b, 0x08, 0x00, 0x09, 0x00, 0x00, 0x00
        /*0020*/ 	.byte	0x00, 0x00, 0x00, 0x00


//--------------------- .nv.info._Z11tma_examplev --------------------------
	.section	.nv.info._Z11tma_examplev,"",@"SHT_CUDA_INFO"
	.sectionflags	@""
	.align	4


	//----- nvinfo : EIATTR_CUDA_API_VERSION
	.align		4
        /*0000*/ 	.byte	0x04, 0x37
        /*0002*/ 	.short	(.L_19 - .L_18)
.L_18:
        /*0004*/ 	.word	0x00000082


	//----- nvinfo : EIATTR_SPARSE_MMA_MASK
	.align		4
.L_19:
        /*0008*/ 	.byte	0x03, 0x50
        /*000a*/ 	.short	0x0000


	//----- nvinfo : EIATTR_MAXREG_COUNT
	.align		4
        /*000c*/ 	.byte	0x03, 0x1b
        /*000e*/ 	.short	0x00ff


	//----- nvinfo : EIATTR_MERCURY_ISA_VERSION
	.align		4
        /*0010*/ 	.byte	0x03, 0x5f
        /*0012*/ 	.short	0x0101


	//----- nvinfo : EIATTR_VRC_CTA_INIT_COUNT
	.align		4
        /*0014*/ 	.byte	0x02, 0x4a
	.zero		1
	.zero		1


	//----- nvinfo : EIATTR_EXIT_INSTR_OFFSETS
	.align		4
        /*0018*/ 	.byte	0x04, 0x1c
        /*001a*/ 	.short	(.L_21 - .L_20)


	//   ....[0]....
.L_20:
        /*001c*/ 	.word	0x00000010


	//----- nvinfo : EIATTR_SW_WAR
	.align		4
.L_21:
        /*0020*/ 	.byte	0x04, 0x36
        /*0022*/ 	.short	(.L_23 - .L_22)
.L_22:
        /*0024*/ 	.word	0x00000008
.L_23:


//--------------------- .nv.info._Z29stream_ordered_memory_examplev --------------------------
	.section	.nv.info._Z29stream_ordered_memory_examplev,"",@"SHT_CUDA_INFO"
	.sectionflags	@""
	.align	4


	//----- nvinfo : EIATTR_CUDA_API_VERSION
	.align		4
        /*0000*/ 	.byte	0x04, 0x37
        /*0002*/ 	.short	(.L_25 - .L_24)
.L_24:
        /*0004*/ 	.word	0x00000082


	//----- nvinfo : EIATTR_SPARSE_MMA_MASK
	.align		4
.L_25:
        /*0008*/ 	.byte	0x03, 0x50
        /*000a*/ 	.short	0x0000


	//----- nvinfo : EIATTR_MAXREG_COUNT
	.align		4
        /*000c*/ 	.byte	0x03, 0x1b
        /*000e*/ 	.short	0x00ff


	//----- nvinfo : EIATTR_MERCURY_ISA_VERSION
	.align		4
        /*0010*/ 	.byte	0x03, 0x5f
        /*0012*/ 	.short	0x0101


	//----- nvinfo : EIATTR_VRC_CTA_INIT_COUNT
	.align		4
        /*0014*/ 	.byte	0x02, 0x4a
	.zero		1
	.zero		1


	//----- nvinfo : EIATTR_EXIT_INSTR_OFFSETS
	.align		4
        /*0018*/ 	.byte	0x04, 0x1c
        /*001a*/ 	.short	(.L_27 - .L_26)


	//   ....[0]....
.L_26:
        /*001c*/ 	.word	0x00000010


	//----- nvinfo : EIATTR_SW_WAR
	.align		4
.L_27:
        /*0020*/ 	.byte	0x04, 0x36
        /*0022*/ 	.short	(.L_29 - .L_28)
.L_28:
        /*0024*/ 	.word	0x00000008
.L_29:


//--------------------- .nv.info._Z14transposeNaivePKfPfi --------------------------
	.section	.nv.info._Z14transposeNaivePKfPfi,"",@"SHT_CUDA_INFO"
	.sectionflags	@""
	.align	4


	//----- nvinfo : EIATTR_CUDA_API_VERSION
	.align		4
        /*0000*/ 	.byte	0x04, 0x37
        /*0002*/ 	.short	(.L_31 - .L_30)
.L_30:
        /*0004*/ 	.word	0x00000082


	//----- nvinfo : EIATTR_KPARAM_INFO
	.align		4
.L_31:
        /*0008*/ 	.byte	0x04, 0x17
        /*000a*/ 	.short	(.L_33 - .L_32)
.L_32:
        /*000c*/ 	.word	0x00000000
        /*0010*/ 	.short	0x0002
        /*0012*/ 	.short	0x0010
        /*0014*/ 	.byte	0x00, 0xf0, 0x11, 0x00


	//----- nvinfo : EIATTR_KPARAM_INFO
	.align		4
.L_33:
        /*0018*/ 	.byte	0x04, 0x17
        /*001a*/ 	.short	(.L_35 - .L_34)
.L_34:
        /*001c*/ 	.word	0x00000000
        /*0020*/ 	.short	0x0001
        /*0022*/ 	.short	0x0008
        /*0024*/ 	.byte	0x00, 0xf5, 0x21, 0x00


	//----- nvinfo : EIATTR_KPARAM_INFO
	.align		4
.L_35:
        /*0028*/ 	.byte	0x04, 0x17
        /*002a*/ 	.short	(.L_37 - .L_36)
.L_36:
        /*002c*/ 	.word	0x00000000
        /*0030*/ 	.short	0x0000
        /*0032*/ 	.short	0x0000
        /*0034*/ 	.byte	0x00, 0xf5, 0x21, 0x00


	//----- nvinfo : EIATTR_SPARSE_MMA_MASK
	.align		4
.L_37:
        /*0038*/ 	.byte	0x03, 0x50
        /*003a*/ 	.short	0x0000


	//----- nvinfo : EIATTR_MAXREG_COUNT
	.align		4
        /*003c*/ 	.byte	0x03, 0x1b
        /*003e*/ 	.short	0x00ff


	//----- nvinfo : EIATTR_NUM_BARRIERS
	.align		4
        /*0040*/ 	.byte	0x02, 0x4c
        /*0042*/ 	.byte	0x01
	.zero		1


	//----- nvinfo : EIATTR_MERCURY_ISA_VERSION
	.align		4
        /*0044*/ 	.byte	0x03, 0x5f
        /*0046*/ 	.short	0x0101


	//----- nvinfo : EIATTR_VRC_CTA_INIT_COUNT
	.align		4
        /*0048*/ 	.byte	0x02, 0x4a
	.zero		1
	.zero		1


	//----- nvinfo : EIATTR_EXIT_INSTR_OFFSETS
	.align		4
        /*004c*/ 	.byte	0x04, 0x1c
        /*004e*/ 	.short	(.L_39 - .L_38)


	//   ....[0]....
.L_38:
        /*0050*/ 	.word	0x000001b0


	//----- nvinfo : EIATTR_CBANK_PARAM_SIZE
	.align		4
.L_39:
        /*0054*/ 	.byte	0x03, 0x19
        /*0056*/ 	.short	0x0014


	//----- nvinfo : EIATTR_PARAM_CBANK
	.align		4
        /*0058*/ 	.byte	0x04, 0x0a
        /*005a*/ 	.short	(.L_41 - .L_40)
	.align		4
.L_40:
        /*005c*/ 	.word	index@(.nv.constant0._Z14transposeNaivePKfPfi)
        /*0060*/ 	.short	0x0380
        /*0062*/ 	.short	0x0014


	//----- nvinfo : EIATTR_SW_WAR
	.align		4
.L_41:
        /*0064*/ 	.byte	0x04, 0x36
        /*0066*/ 	.short	(.L_43 - .L_42)
.L_42:
        /*0068*/ 	.word	0x00000008
.L_43:


//--------------------- .nv.callgraph             --------------------------
	.section	.nv.callgraph,"",@"SHT_CUDA_CALLGRAPH"
	.align	4
	.sectionentsize	8
	.align		4
        /*0000*/ 	.word	0x00000000
	.align		4
        /*0004*/ 	.word	0xffffffff
	.align		4
        /*0008*/ 	.word	0x00000000
	.align		4
        /*000c*/ 	.word	0xfffffffe
	.align		4
        /*0010*/ 	.word	0x00000000
	.align		4
        /*0014*/ 	.word	0xfffffffd
	.align		4
        /*0018*/ 	.word	0x00000000
	.align		4
        /*001c*/ 	.word	0xfffffffc


//--------------------- .text._Z11tma_examplev    --------------------------
	.section	.text._Z11tma_examplev,"ax",@progbits
	.align	128
        .global         _Z11tma_examplev
        .type           _Z11tma_examplev,@function
        .size           _Z11tma_examplev,(.L_x_3 - _Z11tma_examplev)
        .other          _Z11tma_examplev,@"STO_CUDA_ENTRY STV_DEFAULT"
_Z11tma_examplev:
.text._Z11tma_examplev:
[----:B------:R-:W-:Y:S01]  /*0000*/  LDC R1, c[0x0][0x37c] ;  /* 0x0000df00ff017b82 */ /* 0x000fe20000000800 */
[----:B------:R-:W-:Y:S05]  /*0010*/  EXIT ;  /* 0x000000000000794d */ /* 0x000fea0003800000 */
.L_x_0:
[----:B------:R-:W-:-:S00]  /*0020*/  BRA `(.L_x_0) ;  /* 0xfffffffc00fc7947 */ /* 0x000fc0000383ffff */
[----:B------:R-:W-:-:S00]  /*0030*/  NOP ;  /* 0x0000000000007918 */ /* 0x000fc00000000000 */
        /* <DEDUP_REMOVED lines=12> */
.L_x_3:


//--------------------- .text._Z29stream_ordered_memory_examplev --------------------------
	.section	.text._Z29stream_ordered_memory_examplev,"ax",@progbits
	.align	128
        .global         _Z29stream_ordered_memory_examplev
        .type           _Z29stream_ordered_memory_examplev,@function
        .size           _Z29stream_ordered_memory_examplev,(.L_x_4 - _Z29stream_ordered_memory_examplev)
        .other          _Z29stream_ordered_memory_examplev,@"STO_CUDA_ENTRY STV_DEFAULT"
_Z29stream_ordered_memory_examplev:
.text._Z29stream_ordered_memory_examplev:
[----:B------:R-:W-:Y:S01]  /*0000*/  LDC R1, c[0x0][0x37c] ;  /* 0x0000df00ff017b82 */ /* 0x000fe20000000800 */
[----:B------:R-:W-:Y:S05]  /*0010*/  EXIT ;  /* 0x000000000000794d */ /* 0x000fea0003800000 */
.L_x_1:
        /* <DEDUP_REMOVED lines=14> */
.L_x_4:


//--------------------- .text._Z14transposeNaivePKfPfi --------------------------
	.section	.text._Z14transposeNaivePKfPfi,"ax",@progbits
	.align	128
        .global         _Z14transposeNaivePKfPfi
        .type           _Z14transposeNaivePKfPfi,@function
        .size           _Z14transposeNaivePKfPfi,(.L_x_5 - _Z14transposeNaivePKfPfi)
        .other          _Z14transposeNaivePKfPfi,@"STO_CUDA_ENTRY STV_DEFAULT"
_Z14transposeNaivePKfPfi:
.text._Z14transposeNaivePKfPfi:
[----:B------:R-:W-:Y:S01]  /*0000*/  LDC R1, c[0x0][0x37c] ;  /* 0x0000df00ff017b82 */ /* 0x000fe20000000800 */
[----:B------:R-:W0:Y:S07]  /*0010*/  S2R R0, SR_CTAID.X ;  /* 0x0000000000007919 */ /* 0x000e2e0000002500 */
[----:B------:R-:W1:Y:S01]  /*0020*/  LDC.64 R2, c[0x0][0x380] ;  /* 0x0000e000ff027b82 */ /* 0x000e620000000a00 */
[----:B------:R-:W2:Y:S01]  /*0030*/  LDCU UR8, c[0x0][0x390] ;  /* 0x00007200ff0877ac */ /* 0x000ea20008000800 */
[----:B------:R-:W0:Y:S01]  /*0040*/  S2R R9, SR_TID.X ;  /* 0x0000000000097919 */ /* 0x000e220000002100 */
[----:B------:R-:W3:Y:S01]  /*0050*/  LDCU.64 UR6, c[0x0][0x358] ;  /* 0x00006b00ff0677ac */ /* 0x000ee20008000a00 */
[----:B------:R-:W4:Y:S01]  /*0060*/  S2R R5, SR_CTAID.Y ;  /* 0x0000000000057919 */ /* 0x000f220000002600 */
[----:B------:R-:W4:Y:S01]  /*0070*/  S2R R10, SR_TID.Y ;  /* 0x00000000000a7919 */ /* 0x000f220000002200 */
[----:B0-----:R-:W-:-:S02]  /*0080*/  LEA R0, R0, R9, 0x5 ;  /* 0x0000000900007211 */ /* 0x001fc400078e28ff */
[----:B----4-:R-:W-:-:S05]  /*0090*/  LEA R5, R5, R10, 0x5 ;  /* 0x0000000a05057211 */ /* 0x010fca00078e28ff */
[----:B--2---:R-:W-:-:S04]  /*00a0*/  IMAD R7, R5, UR8, R0 ;  /* 0x0000000805077c24 */ /* 0x004fc8000f8e0200 */
[----:B-1----:R-:W-:-:S05]  /*00b0*/  IMAD.WIDE R2, R7, 0x4, R2 ;  /* 0x0000000407027825 */ /* 0x002fca00078e0202 */
[----:B---3--:R0:W2:Y:S01]  /*00c0*/  LDG.E R4, desc[UR6][R2.64] ;  /* 0x0000000602047981 */ /* 0x0080a2000c1e1900 */
[----:B------:R-:W1:Y:S01]  /*00d0*/  S2UR UR5, SR_CgaCtaId ;  /* 0x00000000000579c3 */ /* 0x000e620000008800 */
[----:B------:R-:W-:Y:S01]  /*00e0*/  UMOV UR4, 0x400 ;  /* 0x0000040000047882 */ /* 0x000fe20000000000 */
[----:B------:R-:W-:-:S06]  /*00f0*/  IMAD R5, R0, UR8, R5 ;  /* 0x0000000800057c24 */ /* 0x000fcc000f8e0205 */
[----:B0-----:R-:W0:Y:S01]  /*0100*/  LDC.64 R2, c[0x0][0x388] ;  /* 0x0000e200ff027b82 */ /* 0x001e220000000a00 */
[----:B-1----:R-:W-:-:S06]  /*0110*/  ULEA UR4, UR5, UR4, 0x18 ;  /* 0x0000000405047291 */ /* 0x002fcc000f8ec0ff */
[----:B------:R-:W-:Y:S02]  /*0120*/  LEA R6, R9, UR4, 0x7 ;  /* 0x0000000409067c11 */ /* 0x000fe4000f8e38ff */
[C---:B------:R-:W-:Y:S01]  /*0130*/  LEA R8, R10.reuse, UR4, 0x7 ;  /* 0x000000040a087c11 */ /* 0x040fe2000f8e38ff */
[----:B0-----:R-:W-:Y:S01]  /*0140*/  IMAD.WIDE R2, R5, 0x4, R2 ;  /* 0x0000000405027825 */ /* 0x001fe200078e0202 */
[----:B------:R-:W-:Y:S02]  /*0150*/  LEA R7, R10, R6, 0x2 ;  /* 0x000000060a077211 */ /* 0x000fe400078e10ff */
[----:B------:R-:W-:-:S03]  /*0160*/  LEA R8, R9, R8, 0x2 ;  /* 0x0000000809087211 */ /* 0x000fc600078e10ff */
[----:B--2---:R-:W-:Y:S01]  /*0170*/  STS [R7], R4 ;  /* 0x0000000407007388 */ /* 0x004fe20000000800 */
[----:B------:R-:W-:Y:S06]  /*0180*/  BAR.SYNC.DEFER_BLOCKING 0x0 ;  /* 0x0000000000007b1d */ /* 0x000fec0000010000 */
[----:B------:R-:W0:Y:S04]  /*0190*/  LDS R9, [R8] ;  /* 0x0000000008097984 */ /* 0x000e280000000800 */
[----:B0-----:R-:W-:Y:S01]  /*01a0*/  STG.E desc[UR6][R2.64], R9 ;  /* 0x0000000902007986 */ /* 0x001fe2000c101906 */
[----:B------:R-:W-:Y:S05]  /*01b0*/  EXIT ;  /* 0x000000000000794d */ /* 0x000fea0003800000 */
.L_x_2:
        /* <DEDUP_REMOVED lines=12> */
.L_x_5:


//--------------------- .nv.shared.reserved.0     --------------------------
	.section	.nv.shared.reserved.0,"aw",@nobits
	.weak		__nv_reservedSMEM_offset_0_alias
	.size		__nv_reservedSMEM_offset_0_alias, 0, 64
	.other		__nv_reservedSMEM_offset_0_alias,@"STO_CUDA_RESERVED_SHARED STV_DEFAULT"
__nv_reservedSMEM_offset_0_alias:
	.zero		0
	.zero		64


//--------------------- .nv.shared._Z14transposeNaivePKfPfi --------------------------
	.section	.nv.shared._Z14transposeNaivePKfPfi,"aw",@nobits
	.sectionflags	@""
	.align	4
.nv.shared._Z14transposeNaivePKfPfi:
	.zero		5120


//--------------------- .nv.constant0._Z11tma_examplev --------------------------
	.section	.nv.constant0._Z11tma_examplev,"a",@progbits
	.sectionflags	@""
	.align	4
.nv.constant0._Z11tma_examplev:
	.zero		896


//--------------------- .nv.constant0._Z29stream_ordered_memory_examplev --------------------------
	.section	.nv.constant0._Z29stream_ordered_memory_examplev,"a",@progbits
	.sectionflags	@""
	.align	4
.nv.constant0._Z29stream_ordered_memory_examplev:
	.zero		896


//--------------------- .nv.constant0._Z14transposeNaivePKfPfi --------------------------
	.section	.nv.constant0._Z14transposeNaivePKfPfi,"a",@progbits
	.sectionflags	@""
	.align	4
.nv.constant0._Z14transposeNaivePKfPfi:
	.zero		916


//--------------------- SYMBOLS --------------------------

	.type		.nv.reservedSmem.offset0,@object
	.size		.nv.reservedSmem.offset0,0x4
	.type		.nv.reservedSmem.cap,@object
	.size		.nv.reservedSmem.cap,0x4
